//
// Generated by NVIDIA NVVM Compiler
//
// Compiler Build ID: CL-36424714
// Cuda compilation tools, release 13.0, V13.0.88
// Based on NVVM 20.0.0
//

.version 9.0
.target sm_100
.address_size 64

	// .globl	_Z15coalescedKernelPffi

.visible .entry _Z15coalescedKernelPffi(
	.param .u64 .ptr .align 1 _Z15coalescedKernelPffi_param_0,
	.param .f32 _Z15coalescedKernelPffi_param_1,
	.param .u32 _Z15coalescedKernelPffi_param_2
)
{
	.reg .pred 	%p<2>;
	.reg .b32 	%r<6>;
	.reg .b32 	%f<4>;
	.reg .b64 	%rd<5>;

	ld.param.u64 	%rd1, [_Z15coalescedKernelPffi_param_0];
	ld.param.f32 	%f1, [_Z15coalescedKernelPffi_param_1];
	ld.param.u32 	%r2, [_Z15coalescedKernelPffi_param_2];
	mov.u32 	%r3, %ctaid.x;
	mov.u32 	%r4, %ntid.x;
	mov.u32 	%r5, %tid.x;
	mad.lo.s32 	%r1, %r3, %r4, %r5;
	setp.ge.s32 	%p1, %r1, %r2;
	@%p1 bra 	$L__BB0_2;
	cvta.to.global.u64 	%rd2, %rd1;
	mul.wide.s32 	%rd3, %r1, 4;
	add.s64 	%rd4, %rd2, %rd3;
	ld.global.f32 	%f2, [%rd4];
	mul.f32 	%f3, %f1, %f2;
	st.global.f32 	[%rd4], %f3;
$L__BB0_2:
	ret;

}
	// .globl	_Z18nonCoalescedKernelPffii
.visible .entry _Z18nonCoalescedKernelPffii(
	.param .u64 .ptr .align 1 _Z18nonCoalescedKernelPffii_param_0,
	.param .f32 _Z18nonCoalescedKernelPffii_param_1,
	.param .u32 _Z18nonCoalescedKernelPffii_param_2,
	.param .u32 _Z18nonCoalescedKernelPffii_param_3
)
{
	.reg .pred 	%p<2>;
	.reg .b32 	%r<9>;
	.reg .b32 	%f<4>;
	.reg .b64 	%rd<5>;

	ld.param.u64 	%rd1, [_Z18nonCoalescedKernelPffii_param_0];
	ld.param.f32 	%f1, [_Z18nonCoalescedKernelPffii_param_1];
	ld.param.u32 	%r2, [_Z18nonCoalescedKernelPffii_param_2];
	ld.param.u32 	%r3, [_Z18nonCoalescedKernelPffii_param_3];
	mov.u32 	%r4, %ctaid.x;
	mov.u32 	%r5, %ntid.x;
	mov.u32 	%r6, %tid.x;
	mad.lo.s32 	%r1, %r4, %r5, %r6;
	setp.ge.s32 	%p1, %r1, %r2;
	@%p1 bra 	$L__BB1_2;
	cvta.to.global.u64 	%rd2, %rd1;
	mul.lo.s32 	%r7, %r3, %r1;
	rem.s32 	%r8, %r7, %r2;
	mul.wide.s32 	%rd3, %r8, 4;
	add.s64 	%rd4, %rd2, %rd3;
	ld.global.f32 	%f2, [%rd4];
	mul.f32 	%f3, %f1, %f2;
	st.global.f32 	[%rd4], %f3;
$L__BB1_2:
	ret;

}


// ===== COMPILED SASS (sm_100) =====

	.target	sm_100

	.elftype	@"ET_EXEC"


//--------------------- .note.nv.tkinfo           --------------------------
	.section	.note.nv.tkinfo,"",@"SHT_NOTE"
	.sectionflags	@"SHF_NOTE_NV_TKINFO"
	.tkinfo
        /*0018*/ 	.word	0x00000002
        /*0030*/ 	.string	""
        /*0030*/ 	.string	"ptxas"
        /*0030*/ 	.string	"Cuda compilation tools, release 13.0, V13.0.88"
        /*0030*/ 	.string	"Build cuda_13.0.r13.0/compiler.36424714_0"
        /*0030*/ 	.string	"-arch sm_100 -m 64 "



//--------------------- .note.nv.cuinfo           --------------------------
	.section	.note.nv.cuinfo,"",@"SHT_NOTE"
	.sectionflags	@"SHF_NOTE_NV_CUINFO"
        /*0018*/ 	.short	0x0002
        /*001a*/ 	.short	0x0064
        /*001c*/ 	.short	0x0082
	.zero		2


//--------------------- .nv.info                  --------------------------
	.section	.nv.info,"",@"SHT_CUDA_INFO"
	.align	4


	//----- nvinfo : EIATTR_REGCOUNT
	.align		4
        /*0000*/ 	.byte	0x04, 0x2f
        /*0002*/ 	.short	(.L_1 - .L_0)
	.align		4
.L_0:
        /*0004*/ 	.word	index@(_Z15coalescedKernelPffi)
        /*0008*/ 	.word	0x00000008


	//----- nvinfo : EIATTR_FRAME_SIZE
	.align		4
.L_1:
        /*000c*/ 	.byte	0x04, 0x11
        /*000e*/ 	.short	(.L_3 - .L_2)
	.align		4
.L_2:
        /*0010*/ 	.word	index@(_Z15coalescedKernelPffi)
        /*0014*/ 	.word	0x00000000


	//----- nvinfo : EIATTR_REGCOUNT
	.align		4
.L_3:
        /*0018*/ 	.byte	0x04, 0x2f
        /*001a*/ 	.short	(.L_5 - .L_4)
	.align		4
.L_4:
        /*001c*/ 	.word	index@(_Z18nonCoalescedKernelPffii)
        /*0020*/ 	.word	0x0000000c


	//----- nvinfo : EIATTR_FRAME_SIZE
	.align		4
.L_5:
        /*0024*/ 	.byte	0x04, 0x11
        /*0026*/ 	.short	(.L_7 - .L_6)
	.align		4
.L_6:
        /*0028*/ 	.word	index@(_Z18nonCoalescedKernelPffii)
        /*002c*/ 	.word	0x00000000


	//----- nvinfo : EIATTR_MIN_STACK_SIZE
	.align		4
.L_7:
        /*0030*/ 	.byte	0x04, 0x12
        /*0032*/ 	.short	(.L_9 - .L_8)
	.align		4
.L_8:
        /*0034*/ 	.word	index@(_Z18nonCoalescedKernelPffii)
        /*0038*/ 	.word	0x00000000


	//----- nvinfo : EIATTR_MIN_STACK_SIZE
	.align		4
.L_9:
        /*003c*/ 	.byte	0x04, 0x12
        /*003e*/ 	.short	(.L_11 - .L_10)
	.align		4
.L_10:
        /*0040*/ 	.word	index@(_Z15coalescedKernelPffi)
        /*0044*/ 	.word	0x00000000
.L_11:


//--------------------- .nv.compat                --------------------------
	.section	.nv.compat,"",@"SHT_CUDA_COMPAT_INFO"
	.align	4
        /*0000*/ 	.byte	0x02, 0x09, 0x00, 0x00, 0x02, 0x02, 0x01, 0x00, 0x02, 0x05, 0x05, 0x00, 0x03, 0x07, 0x01, 0x01
        /*0010*/ 	.byte	0x02, 0x03, 0x00, 0x00, 0x02, 0x06, 0x01, 0x00, 0x04, 0x0b, 0x08, 0x00, 0x09, 0x00, 0x00, 0x00
        /*0020*/ 	.byte	0x00, 0x00, 0x00, 0x00


//--------------------- .nv.info._Z18nonCoalescedKernelPffii --------------------------
	.section	.nv.info._Z18nonCoalescedKernelPffii,"",@"SHT_CUDA_INFO"
	.sectionflags	@""
	.align	4


	//----- nvinfo : EIATTR_CUDA_API_VERSION
	.align		4
        /*0000*/ 	.byte	0x04, 0x37
        /*0002*/ 	.short	(.L_13 - .L_12)
.L_12:
        /*0004*/ 	.word	0x00000082


	//----- nvinfo : EIATTR_KPARAM_INFO
	.align		4
.L_13:
        /*0008*/ 	.byte	0x04, 0x17
        /*000a*/ 	.short	(.L_15 - .L_14)
.L_14:
        /*000c*/ 	.word	0x00000000
        /*0010*/ 	.short	0x0003
        /*0012*/ 	.short	0x0010
        /*0014*/ 	.byte	0x00, 0xf0, 0x11, 0x00


	//----- nvinfo : EIATTR_KPARAM_INFO
	.align		4
.L_15:
        /*0018*/ 	.byte	0x04, 0x17
        /*001a*/ 	.short	(.L_17 - .L_16)
.L_16:
        /*001c*/ 	.word	0x00000000
        /*0020*/ 	.short	0x0002
        /*0022*/ 	.short	0x000c
        /*0024*/ 	.byte	0x00, 0xf0, 0x11, 0x00


	//----- nvinfo : EIATTR_KPARAM_INFO
	.align		4
.L_17:
        /*0028*/ 	.byte	0x04, 0x17
        /*002a*/ 	.short	(.L_19 - .L_18)
.L_18:
        /*002c*/ 	.word	0x00000000
        /*0030*/ 	.short	0x0001
        /*0032*/ 	.short	0x0008
        /*0034*/ 	.byte	0x00, 0xf0, 0x11, 0x00


	//----- nvinfo : EIATTR_KPARAM_INFO
	.align		4
.L_19:
        /*0038*/ 	.byte	0x04, 0x17
        /*003a*/ 	.short	(.L_21 - .L_20)
.L_20:
        /*003c*/ 	.word	0x00000000
        /*0040*/ 	.short	0x0000
        /*0042*/ 	.short	0x0000
        /*0044*/ 	.byte	0x00, 0xf5, 0x21, 0x00


	//----- nvinfo : EIATTR_SPARSE_MMA_MASK
	.align		4
.L_21:
        /*0048*/ 	.byte	0x03, 0x50
        /*004a*/ 	.short	0x0000


	//----- nvinfo : EIATTR_MAXREG_COUNT
	.align		4
        /*004c*/ 	.byte	0x03, 0x1b
        /*004e*/ 	.short	0x00ff


	//----- nvinfo : EIATTR_MERCURY_ISA_VERSION
	.align		4
        /*0050*/ 	.byte	0x03, 0x5f
        /*0052*/ 	.short	0x0101


	//----- nvinfo : EIATTR_VRC_CTA_INIT_COUNT
	.align		4
        /*0054*/ 	.byte	0x02, 0x4a
	.zero		1
	.zero		1


	//----- nvinfo : EIATTR_EXIT_INSTR_OFFSETS
	.align		4
        /*0058*/ 	.byte	0x04, 0x1c
        /*005a*/ 	.short	(.L_23 - .L_22)


	//   ....[0]....
.L_22:
        /*005c*/ 	.word	0x00000070


	//   ....[1]....
        /*0060*/ 	.word	0x00000260


	//----- nvinfo : EIATTR_CBANK_PARAM_SIZE
	.align		4
.L_23:
        /*0064*/ 	.byte	0x03, 0x19
        /*0066*/ 	.short	0x0014


	//----- nvinfo : EIATTR_PARAM_CBANK
	.align		4
        /*0068*/ 	.byte	0x04, 0x0a
        /*006a*/ 	.short	(.L_25 - .L_24)
	.align		4
.L_24:
        /*006c*/ 	.word	index@(.nv.constant0._Z18nonCoalescedKernelPffii)
        /*0070*/ 	.short	0x0380
        /*0072*/ 	.short	0x0014


	//----- nvinfo : EIATTR_SW_WAR
	.align		4
.L_25:
        /*0074*/ 	.byte	0x04, 0x36
        /*0076*/ 	.short	(.L_27 - .L_26)
.L_26:
        /*0078*/ 	.word	0x00000008
.L_27:


//--------------------- .nv.info._Z15coalescedKernelPffi --------------------------
	.section	.nv.info._Z15coalescedKernelPffi,"",@"SHT_CUDA_INFO"
	.sectionflags	@""
	.align	4


	//----- nvinfo : EIATTR_CUDA_API_VERSION
	.align		4
        /*0000*/ 	.byte	0x04, 0x37
        /*0002*/ 	.short	(.L_29 - .L_28)
.L_28:
        /*0004*/ 	.word	0x00000082


	//----- nvinfo : EIATTR_KPARAM_INFO
	.align		4
.L_29:
        /*0008*/ 	.byte	0x04, 0x17
        /*000a*/ 	.short	(.L_31 - .L_30)
.L_30:
        /*000c*/ 	.word	0x00000000
        /*0010*/ 	.short	0x0002
        /*0012*/ 	.short	0x000c
        /*0014*/ 	.byte	0x00, 0xf0, 0x11, 0x00


	//----- nvinfo : EIATTR_KPARAM_INFO
	.align		4
.L_31:
        /*0018*/ 	.byte	0x04, 0x17
        /*001a*/ 	.short	(.L_33 - .L_32)
.L_32:
        /*001c*/ 	.word	0x00000000
        /*0020*/ 	.short	0x0001
        /*0022*/ 	.short	0x0008
        /*0024*/ 	.byte	0x00, 0xf0, 0x11, 0x00


	//----- nvinfo : EIATTR_KPARAM_INFO
	.align		4
.L_33:
        /*0028*/ 	.byte	0x04, 0x17
        /*002a*/ 	.short	(.L_35 - .L_34)
.L_34:
        /*002c*/ 	.word	0x00000000
        /*0030*/ 	.short	0x0000
        /*0032*/ 	.short	0x0000
        /*0034*/ 	.byte	0x00, 0xf5, 0x21, 0x00


	//----- nvinfo : EIATTR_SPARSE_MMA_MASK
	.align		4
.L_35:
        /*0038*/ 	.byte	0x03, 0x50
        /*003a*/ 	.short	0x0000


	//----- nvinfo : EIATTR_MAXREG_COUNT
	.align		4
        /*003c*/ 	.byte	0x03, 0x1b
        /*003e*/ 	.short	0x00ff


	//----- nvinfo : EIATTR_MERCURY_ISA_VERSION
	.align		4
        /*0040*/ 	.byte	0x03, 0x5f
        /*0042*/ 	.short	0x0101


	//----- nvinfo : EIATTR_VRC_CTA_INIT_COUNT
	.align		4
        /*0044*/ 	.byte	0x02, 0x4a
	.zero		1
	.zero		1


	//----- nvinfo : EIATTR_EXIT_INSTR_OFFSETS
	.align		4
        /*0048*/ 	.byte	0x04, 0x1c
        /*004a*/ 	.short	(.L_37 - .L_36)


	//   ....[0]....
.L_36:
        /*004c*/ 	.word	0x00000070


	//   ....[1]....
        /*0050*/ 	.word	0x000000f0


	//----- nvinfo : EIATTR_CBANK_PARAM_SIZE
	.align		4
.L_37:
        /*0054*/ 	.byte	0x03, 0x19
        /*0056*/ 	.short	0x0010


	//----- nvinfo : EIATTR_PARAM_CBANK
	.align		4
        /*0058*/ 	.byte	0x04, 0x0a
        /*005a*/ 	.short	(.L_39 - .L_38)
	.align		4
.L_38:
        /*005c*/ 	.word	index@(.nv.constant0._Z15coalescedKernelPffi)
        /*0060*/ 	.short	0x0380
        /*0062*/ 	.short	0x0010


	//----- nvinfo : EIATTR_SW_WAR
	.align		4
.L_39:
        /*0064*/ 	.byte	0x04, 0x36
        /*0066*/ 	.short	(.L_41 - .L_40)
.L_40:
        /*0068*/ 	.word	0x00000008
.L_41:


//--------------------- .nv.callgraph             --------------------------
	.section	.nv.callgraph,"",@"SHT_CUDA_CALLGRAPH"
	.align	4
	.sectionentsize	8
	.align		4
        /*0000*/ 	.word	0x00000000
	.align		4
        /*0004*/ 	.word	0xffffffff
	.align		4
        /*0008*/ 	.word	0x00000000
	.align		4
        /*000c*/ 	.word	0xfffffffe
	.align		4
        /*0010*/ 	.word	0x00000000
	.align		4
        /*0014*/ 	.word	0xfffffffd
	.align		4
        /*0018*/ 	.word	0x00000000
	.align		4
        /*001c*/ 	.word	0xfffffffc


//--------------------- .text._Z18nonCoalescedKernelPffii --------------------------
	.section	.text._Z18nonCoalescedKernelPffii,"ax",@progbits
	.align	128
        .global         _Z18nonCoalescedKernelPffii
        .type           _Z18nonCoalescedKernelPffii,@function
        .size           _Z18nonCoalescedKernelPffii,(.L_x_2 - _Z18nonCoalescedKernelPffii)
        .other          _Z18nonCoalescedKernelPffii,@"STO_CUDA_ENTRY STV_DEFAULT"
_Z18nonCoalescedKernelPffii:
.text._Z18nonCoalescedKernelPffii:
[----:B------:R-:W-:Y:S01]  /*0000*/  LDC R1, c[0x0][0x37c] ;  /* 0x0000df00ff017b82 */ /* 0x000fe20000000800 */
[----:B------:R-:W0:Y:S07]  /*0010*/  S2R R3, SR_TID.X ;  /* 0x0000000000037919 */ /* 0x000e2e0000002100 */
[----:B------:R-:W0:Y:S08]  /*0020*/  S2UR UR4, SR_CTAID.X ;  /* 0x00000000000479c3 */ /* 0x000e300000002500 */
[----:B------:R-:W0:Y:S08]  /*0030*/  LDC R0, c[0x0][0x360] ;  /* 0x0000d800ff007b82 */ /* 0x000e300000000800 */
[----:B------:R-:W1:Y:S01]  /*0040*/  LDC R5, c[0x0][0x38c] ;  /* 0x0000e300ff057b82 */ /* 0x000e620000000800 */
[----:B0-----:R-:W-:-:S05]  /*0050*/  IMAD R0, R0, UR4, R3 ;  /* 0x0000000400007c24 */ /* 0x001fca000f8e0203 */
[----:B-1----:R-:W-:-:S13]  /*0060*/  ISETP.GE.AND P0, PT, R0, R5, PT ;  /* 0x000000050000720c */ /* 0x002fda0003f06270 */
[----:B------:R-:W-:Y:S05]  /*0070*/  @P0 EXIT ;  /* 0x000000000000094d */ /* 0x000fea0003800000 */
[----:B------:R-:W-:Y:S01]  /*0080*/  IABS R7, R5 ;  /* 0x0000000500077213 */ /* 0x000fe20000000000 */
[----:B------:R-:W0:Y:S03]  /*0090*/  LDCU UR4, c[0x0][0x390] ;  /* 0x00007200ff0477ac */ /* 0x000e260008000800 */
[----:B------:R-:W1:Y:S01]  /*00a0*/  I2F.RP R4, R7 ;  /* 0x0000000700047306 */ /* 0x000e620000209400 */
[----:B------:R-:W2:Y:S07]  /*00b0*/  LDCU UR6, c[0x0][0x388] ;  /* 0x00007100ff0677ac */ /* 0x000eae0008000800 */
[----:B-1----:R-:W1:Y:S01]  /*00c0*/  MUFU.RCP R4, R4 ;  /* 0x0000000400047308 */ /* 0x002e620000001000 */
[----:B0-----:R-:W-:Y:S01]  /*00d0*/  IMAD R0, R0, UR4, RZ ;  /* 0x0000000400007c24 */ /* 0x001fe2000f8e02ff */
[----:B------:R-:W0:Y:S04]  /*00e0*/  LDCU.64 UR4, c[0x0][0x358] ;  /* 0x00006b00ff0477ac */ /* 0x000e280008000a00 */
[----:B------:R-:W-:-:S02]  /*00f0*/  ISETP.GE.AND P2, PT, R0, RZ, PT ;  /* 0x000000ff0000720c */ /* 0x000fc40003f46270 */
[----:B-1----:R-:W-:Y:S02]  /*0100*/  IADD3 R2, PT, PT, R4, 0xffffffe, RZ ;  /* 0x0ffffffe04027810 */ /* 0x002fe40007ffe0ff */
[----:B------:R-:W-:Y:S02]  /*0110*/  IABS R4, R0 ;  /* 0x0000000000047213 */ /* 0x000fe40000000000 */
[----:B------:R1:W3:Y:S02]  /*0120*/  F2I.FTZ.U32.TRUNC.NTZ R3, R2 ;  /* 0x0000000200037305 */ /* 0x0002e4000021f000 */
[----:B-1----:R-:W-:Y:S01]  /*0130*/  IMAD.MOV.U32 R2, RZ, RZ, RZ ;  /* 0x000000ffff027224 */ /* 0x002fe200078e00ff */
[----:B---3--:R-:W-:-:S05]  /*0140*/  IADD3 R6, PT, PT, RZ, -R3, RZ ;  /* 0x80000003ff067210 */ /* 0x008fca0007ffe0ff */
[----:B------:R-:W-:-:S04]  /*0150*/  IMAD R9, R6, R7, RZ ;  /* 0x0000000706097224 */ /* 0x000fc800078e02ff */
[----:B------:R-:W-:-:S06]  /*0160*/  IMAD.HI.U32 R3, R3, R9, R2 ;  /* 0x0000000903037227 */ /* 0x000fcc00078e0002 */
[----:B------:R-:W-:-:S05]  /*0170*/  IMAD.HI.U32 R3, R3, R4, RZ ;  /* 0x0000000403037227 */ /* 0x000fca00078e00ff */
[----:B------:R-:W-:-:S05]  /*0180*/  IADD3 R3, PT, PT, -R3, RZ, RZ ;  /* 0x000000ff03037210 */ /* 0x000fca0007ffe1ff */
[C---:B------:R-:W-:Y:S02]  /*0190*/  IMAD R4, R7.reuse, R3, R4 ;  /* 0x0000000307047224 */ /* 0x040fe400078e0204 */
[----:B------:R-:W1:Y:S03]  /*01a0*/  LDC.64 R2, c[0x0][0x380] ;  /* 0x0000e000ff027b82 */ /* 0x000e660000000a00 */
[----:B------:R-:W-:-:S13]  /*01b0*/  ISETP.GT.U32.AND P0, PT, R7, R4, PT ;  /* 0x000000040700720c */ /* 0x000fda0003f04070 */
[----:B------:R-:W-:Y:S01]  /*01c0*/  @!P0 IMAD.IADD R4, R4, 0x1, -R7 ;  /* 0x0000000104048824 */ /* 0x000fe200078e0a07 */
[----:B------:R-:W-:-:S04]  /*01d0*/  ISETP.NE.AND P0, PT, R5, RZ, PT ;  /* 0x000000ff0500720c */ /* 0x000fc80003f05270 */
[----:B------:R-:W-:-:S13]  /*01e0*/  ISETP.GT.U32.AND P1, PT, R7, R4, PT ;  /* 0x000000040700720c */ /* 0x000fda0003f24070 */
[----:B------:R-:W-:-:S05]  /*01f0*/  @!P1 IADD3 R4, PT, PT, R4, -R7, RZ ;  /* 0x8000000704049210 */ /* 0x000fca0007ffe0ff */
[----:B------:R-:W-:Y:S01]  /*0200*/  @!P2 IMAD.MOV R4, RZ, RZ, -R4 ;  /* 0x000000ffff04a224 */ /* 0x000fe200078e0a04 */
[----:B------:R-:W-:-:S05]  /*0210*/  @!P0 LOP3.LUT R4, RZ, R5, RZ, 0x33, !PT ;  /* 0x00000005ff048212 */ /* 0x000fca00078e33ff */
[----:B-1----:R-:W-:-:S05]  /*0220*/  IMAD.WIDE R2, R4, 0x4, R2 ;  /* 0x0000000404027825 */ /* 0x002fca00078e0202 */
[----:B0-----:R-:W2:Y:S02]  /*0230*/  LDG.E R0, desc[UR4][R2.64] ;  /* 0x0000000402007981 */ /* 0x001ea4000c1e1900 */
[----:B--2---:R-:W-:-:S05]  /*0240*/  FMUL R5, R0, UR6 ;  /* 0x0000000600057c20 */ /* 0x004fca0008400000 */
[----:B------:R-:W-:Y:S01]  /*0250*/  STG.E desc[UR4][R2.64], R5 ;  /* 0x0000000502007986 */ /* 0x000fe2000c101904 */
[----:B------:R-:W-:Y:S05]  /*0260*/  EXIT ;  /* 0x000000000000794d */ /* 0x000fea0003800000 */
.L_x_0:
[----:B------:R-:W-:-:S00]  /*0270*/  BRA `(.L_x_0) ;  /* 0xfffffffc00fc7947 */ /* 0x000fc0000383ffff */
[----:B------:R-:W-:-:S00]  /*0280*/  NOP ;  /* 0x0000000000007918 */ /* 0x000fc00000000000 */
[----:B------:R-:W-:-:S00]  /*0290*/  NOP ;  /* 0x0000000000007918 */ /* 0x000fc00000000000 */
[----:B------:R-:W-:-:S00]  /*02a0*/  NOP ;  /* 0x0000000000007918 */ /* 0x000fc00000000000 */
[----:B------:R-:W-:-:S00]  /*02b0*/  NOP ;  /* 0x0000000000007918 */ /* 0x000fc00000000000 */
[----:B------:R-:W-:-:S00]  /*02c0*/  NOP ;  /* 0x0000000000007918 */ /* 0x000fc00000000000 */
[----:B------:R-:W-:-:S00]  /*02d0*/  NOP ;  /* 0x0000000000007918 */ /* 0x000fc00000000000 */
[----:B------:R-:W-:-:S00]  /*02e0*/  NOP ;  /* 0x0000000000007918 */ /* 0x000fc00000000000 */
[----:B------:R-:W-:-:S00]  /*02f0*/  NOP ;  /* 0x0000000000007918 */ /* 0x000fc00000000000 */
.L_x_2:


//--------------------- .text._Z15coalescedKernelPffi --------------------------
	.section	.text._Z15coalescedKernelPffi,"ax",@progbits
	.align	128
        .global         _Z15coalescedKernelPffi
        .type           _Z15coalescedKernelPffi,@function
        .size           _Z15coalescedKernelPffi,(.L_x_3 - _Z15coalescedKernelPffi)
        .other          _Z15coalescedKernelPffi,@"STO_CUDA_ENTRY STV_DEFAULT"
_Z15coalescedKernelPffi:
.text._Z15coalescedKernelPffi:
[----:B------:R-:W-:Y:S01]  /*0000*/  LDC R1, c[0x0][0x37c] ;  /* 0x0000df00ff017b82 */ /* 0x000fe20000000800 */
[----:B------:R-:W0:Y:S07]  /*0010*/  S2R R0, SR_TID.X ;  /* 0x0000000000007919 */ /* 0x000e2e0000002100 */
[----:B------:R-:W0:Y:S01]  /*0020*/  S2UR UR4, SR_CTAID.X ;  /* 0x00000000000479c3 */ /* 0x000e220000002500 */
[----:B------:R-:W1:Y:S07]  /*0030*/  LDCU UR5, c[0x0][0x38c] ;  /* 0x00007180ff0577ac */ /* 0x000e6e0008000800 */
[----:B------:R-:W0:Y:S02]  /*0040*/  LDC R5, c[0x0][0x360] ;  /* 0x0000d800ff057b82 */ /* 0x000e240000000800 */
[----:B0-----:R-:W-:-:S05]  /*0050*/  IMAD R5, R5, UR4, R0 ;  /* 0x0000000405057c24 */ /* 0x001fca000f8e0200 */
[----:B-1----:R-:W-:-:S13]  /*0060*/  ISETP.GE.AND P0, PT, R5, UR5, PT ;  /* 0x0000000505007c0c */ /* 0x002fda000bf06270 */
[----:B------:R-:W-:Y:S05]  /*0070*/  @P0 EXIT ;  /* 0x000000000000094d */ /* 0x000fea0003800000 */
[----:B------:R-:W0:Y:S01]  /*0080*/  LDC.64 R2, c[0x0][0x380] ;  /* 0x0000e000ff027b82 */ /* 0x000e220000000a00 */
[----:B------:R-:W1:Y:S01]  /*0090*/  LDCU.64 UR4, c[0x0][0x358] ;  /* 0x00006b00ff0477ac */ /* 0x000e620008000a00 */
[----:B------:R-:W2:Y:S01]  /*00a0*/  LDCU UR6, c[0x0][0x388] ;  /* 0x00007100ff0677ac */ /* 0x000ea20008000800 */
[----:B0-----:R-:W-:-:S05]  /*00b0*/  IMAD.WIDE R2, R5, 0x4, R2 ;  /* 0x0000000405027825 */ /* 0x001fca00078e0202 */
[----:B-1----:R-:W2:Y:S02]  /*00c0*/  LDG.E R0, desc[UR4][R2.64] ;  /* 0x0000000402007981 */ /* 0x002ea4000c1e1900 */
[----:B--2---:R-:W-:-:S05]  /*00d0*/  FMUL R5, R0, UR6 ;  /* 0x0000000600057c20 */ /* 0x004fca0008400000 */
[----:B------:R-:W-:Y:S01]  /*00e0*/  STG.E desc[UR4][R2.64], R5 ;  /* 0x0000000502007986 */ /* 0x000fe2000c101904 */
[----:B------:R-:W-:Y:S05]  /*00f0*/  EXIT ;  /* 0x000000000000794d */ /* 0x000fea0003800000 */
.L_x_1:
        /* <DEDUP_REMOVED lines=16> */
.L_x_3:


//--------------------- .nv.shared.reserved.0     --------------------------
	.section	.nv.shared.reserved.0,"aw",@nobits
	.weak		__nv_reservedSMEM_offset_0_alias
	.size		__nv_reservedSMEM_offset_0_alias, 0, 64
	.other		__nv_reservedSMEM_offset_0_alias,@"STO_CUDA_RESERVED_SHARED STV_DEFAULT"
__nv_reservedSMEM_offset_0_alias:
	.zero		0
	.zero		64


//--------------------- .nv.constant0._Z18nonCoalescedKernelPffii --------------------------
	.section	.nv.constant0._Z18nonCoalescedKernelPffii,"a",@progbits
	.sectionflags	@""
	.align	4
.nv.constant0._Z18nonCoalescedKernelPffii:
	.zero		916


//--------------------- .nv.constant0._Z15coalescedKernelPffi --------------------------
	.section	.nv.constant0._Z15coalescedKernelPffi,"a",@progbits
	.sectionflags	@""
	.align	4
.nv.constant0._Z15coalescedKernelPffi:
	.zero		912


//--------------------- SYMBOLS --------------------------

	.type		.nv.reservedSmem.offset0,@object
	.size		.nv.reservedSmem.offset0,0x4
